//
// Generated by NVIDIA NVVM Compiler
//
// Compiler Build ID: CL-36424714
// Cuda compilation tools, release 13.0, V13.0.88
// Based on NVVM 20.0.0
//

.version 9.0
.target sm_100
.address_size 64

	// .globl	_Z12cuda_computePiPKiS1_S1_j

.visible .entry _Z12cuda_computePiPKiS1_S1_j(
	.param .u64 .ptr .align 1 _Z12cuda_computePiPKiS1_S1_j_param_0,
	.param .u64 .ptr .align 1 _Z12cuda_computePiPKiS1_S1_j_param_1,
	.param .u64 .ptr .align 1 _Z12cuda_computePiPKiS1_S1_j_param_2,
	.param .u64 .ptr .align 1 _Z12cuda_computePiPKiS1_S1_j_param_3,
	.param .u32 _Z12cuda_computePiPKiS1_S1_j_param_4
)
{
	.reg .pred 	%p<5>;
	.reg .b32 	%r<45>;
	.reg .b64 	%rd<35>;

	ld.param.u64 	%rd2, [_Z12cuda_computePiPKiS1_S1_j_param_0];
	ld.param.u64 	%rd3, [_Z12cuda_computePiPKiS1_S1_j_param_1];
	ld.param.u64 	%rd4, [_Z12cuda_computePiPKiS1_S1_j_param_2];
	ld.param.u64 	%rd5, [_Z12cuda_computePiPKiS1_S1_j_param_3];
	ld.param.u32 	%r5, [_Z12cuda_computePiPKiS1_S1_j_param_4];
	cvta.to.global.u64 	%rd1, %rd3;
	cvta.to.global.u64 	%rd6, %rd5;
	cvta.to.global.u64 	%rd7, %rd4;
	mov.u32 	%r6, %ctaid.x;
	mov.u32 	%r7, %ntid.x;
	mov.u32 	%r8, %tid.x;
	mad.lo.s32 	%r1, %r6, %r7, %r8;
	div.u32 	%r9, %r1, %r5;
	mul.lo.s32 	%r10, %r9, %r5;
	sub.s32 	%r11, %r1, %r10;
	mul.wide.u32 	%rd8, %r9, 4;
	add.s64 	%rd9, %rd7, %rd8;
	ld.global.u32 	%r12, [%rd9];
	add.s64 	%rd10, %rd6, %rd8;
	ld.global.u32 	%r13, [%rd10];
	mul.wide.u32 	%rd11, %r11, 4;
	add.s64 	%rd12, %rd7, %rd11;
	ld.global.u32 	%r14, [%rd12];
	add.s64 	%rd13, %rd6, %rd11;
	ld.global.u32 	%r15, [%rd13];
	mul.lo.s32 	%r16, %r12, %r5;
	add.s32 	%r17, %r14, %r16;
	mul.wide.u32 	%rd14, %r17, 4;
	add.s64 	%rd15, %rd1, %rd14;
	ld.global.u32 	%r18, [%rd15];
	add.s32 	%r19, %r16, %r11;
	mul.wide.u32 	%rd16, %r19, 4;
	add.s64 	%rd17, %rd1, %rd16;
	ld.global.u32 	%r20, [%rd17];
	add.s32 	%r21, %r20, %r18;
	add.s32 	%r22, %r15, %r16;
	mul.wide.u32 	%rd18, %r22, 4;
	add.s64 	%rd19, %rd1, %rd18;
	ld.global.u32 	%r23, [%rd19];
	add.s32 	%r24, %r21, %r23;
	add.s32 	%r25, %r14, %r10;
	mul.wide.u32 	%rd20, %r25, 4;
	add.s64 	%rd21, %rd1, %rd20;
	ld.global.u32 	%r26, [%rd21];
	add.s32 	%r27, %r24, %r26;
	add.s32 	%r28, %r15, %r10;
	mul.wide.u32 	%rd22, %r28, 4;
	add.s64 	%rd23, %rd1, %rd22;
	ld.global.u32 	%r29, [%rd23];
	add.s32 	%r30, %r27, %r29;
	mul.lo.s32 	%r31, %r13, %r5;
	add.s32 	%r32, %r31, %r14;
	mul.wide.u32 	%rd24, %r32, 4;
	add.s64 	%rd25, %rd1, %rd24;
	ld.global.u32 	%r33, [%rd25];
	add.s32 	%r34, %r30, %r33;
	add.s32 	%r35, %r31, %r11;
	mul.wide.u32 	%rd26, %r35, 4;
	add.s64 	%rd27, %rd1, %rd26;
	ld.global.u32 	%r36, [%rd27];
	add.s32 	%r37, %r34, %r36;
	add.s32 	%r38, %r15, %r31;
	mul.wide.u32 	%rd28, %r38, 4;
	add.s64 	%rd29, %rd1, %rd28;
	ld.global.u32 	%r39, [%rd29];
	add.s32 	%r2, %r37, %r39;
	mul.lo.s32 	%r40, %r5, %r5;
	setp.ge.u32 	%p1, %r1, %r40;
	@%p1 bra 	$L__BB0_6;
	mov.b32 	%r44, 1;
	setp.eq.s32 	%p2, %r2, 3;
	@%p2 bra 	$L__BB0_5;
	setp.ne.s32 	%p3, %r2, 2;
	@%p3 bra 	$L__BB0_4;
	mul.wide.u32 	%rd30, %r1, 4;
	add.s64 	%rd31, %rd1, %rd30;
	ld.global.u32 	%r42, [%rd31];
	setp.ne.s32 	%p4, %r42, 0;
	selp.u32 	%r44, 1, 0, %p4;
	bra.uni 	$L__BB0_5;
$L__BB0_4:
	mov.b32 	%r44, 0;
$L__BB0_5:
	cvta.to.global.u64 	%rd32, %rd2;
	mul.wide.u32 	%rd33, %r1, 4;
	add.s64 	%rd34, %rd32, %rd33;
	st.global.u32 	[%rd34], %r44;
$L__BB0_6:
	ret;

}


// ===== COMPILED SASS (sm_100) =====

	.target	sm_100

	.elftype	@"ET_EXEC"


//--------------------- .note.nv.tkinfo           --------------------------
	.section	.note.nv.tkinfo,"",@"SHT_NOTE"
	.sectionflags	@"SHF_NOTE_NV_TKINFO"
	.tkinfo
        /*0018*/ 	.word	0x00000002
        /*0030*/ 	.string	""
        /*0030*/ 	.string	"ptxas"
        /*0030*/ 	.string	"Cuda compilation tools, release 13.0, V13.0.88"
        /*0030*/ 	.string	"Build cuda_13.0.r13.0/compiler.36424714_0"
        /*0030*/ 	.string	"-arch sm_100 -m 64 "



//--------------------- .note.nv.cuinfo           --------------------------
	.section	.note.nv.cuinfo,"",@"SHT_NOTE"
	.sectionflags	@"SHF_NOTE_NV_CUINFO"
        /*0018*/ 	.short	0x0002
        /*001a*/ 	.short	0x0064
        /*001c*/ 	.short	0x0082
	.zero		2


//--------------------- .nv.info                  --------------------------
	.section	.nv.info,"",@"SHT_CUDA_INFO"
	.align	4


	//----- nvinfo : EIATTR_REGCOUNT
	.align		4
        /*0000*/ 	.byte	0x04, 0x2f
        /*0002*/ 	.short	(.L_1 - .L_0)
	.align		4
.L_0:
        /*0004*/ 	.word	index@(_Z12cuda_computePiPKiS1_S1_j)
        /*0008*/ 	.word	0x0000001c


	//----- nvinfo : EIATTR_FRAME_SIZE
	.align		4
.L_1:
        /*000c*/ 	.byte	0x04, 0x11
        /*000e*/ 	.short	(.L_3 - .L_2)
	.align		4
.L_2:
        /*0010*/ 	.word	index@(_Z12cuda_computePiPKiS1_S1_j)
        /*0014*/ 	.word	0x00000000


	//----- nvinfo : EIATTR_MIN_STACK_SIZE
	.align		4
.L_3:
        /*0018*/ 	.byte	0x04, 0x12
        /*001a*/ 	.short	(.L_5 - .L_4)
	.align		4
.L_4:
        /*001c*/ 	.word	index@(_Z12cuda_computePiPKiS1_S1_j)
        /*0020*/ 	.word	0x00000000
.L_5:


//--------------------- .nv.compat                --------------------------
	.section	.nv.compat,"",@"SHT_CUDA_COMPAT_INFO"
	.align	4
        /*0000*/ 	.byte	0x02, 0x09, 0x00, 0x00, 0x02, 0x02, 0x01, 0x00, 0x02, 0x05, 0x05, 0x00, 0x03, 0x07, 0x01, 0x01
        /*0010*/ 	.byte	0x02, 0x03, 0x00, 0x00, 0x02, 0x06, 0x01, 0x00, 0x04, 0x0b, 0x08, 0x00, 0x09, 0x00, 0x00, 0x00
        /*0020*/ 	.byte	0x00, 0x00, 0x00, 0x00


//--------------------- .nv.info._Z12cuda_computePiPKiS1_S1_j --------------------------
	.section	.nv.info._Z12cuda_computePiPKiS1_S1_j,"",@"SHT_CUDA_INFO"
	.sectionflags	@""
	.align	4


	//----- nvinfo : EIATTR_CUDA_API_VERSION
	.align		4
        /*0000*/ 	.byte	0x04, 0x37
        /*0002*/ 	.short	(.L_7 - .L_6)
.L_6:
        /*0004*/ 	.word	0x00000082


	//----- nvinfo : EIATTR_KPARAM_INFO
	.align		4
.L_7:
        /*0008*/ 	.byte	0x04, 0x17
        /*000a*/ 	.short	(.L_9 - .L_8)
.L_8:
        /*000c*/ 	.word	0x00000000
        /*0010*/ 	.short	0x0004
        /*0012*/ 	.short	0x0020
        /*0014*/ 	.byte	0x00, 0xf0, 0x11, 0x00


	//----- nvinfo : EIATTR_KPARAM_INFO
	.align		4
.L_9:
        /*0018*/ 	.byte	0x04, 0x17
        /*001a*/ 	.short	(.L_11 - .L_10)
.L_10:
        /*001c*/ 	.word	0x00000000
        /*0020*/ 	.short	0x0003
        /*0022*/ 	.short	0x0018
        /*0024*/ 	.byte	0x00, 0xf5, 0x21, 0x00


	//----- nvinfo : EIATTR_KPARAM_INFO
	.align		4
.L_11:
        /*0028*/ 	.byte	0x04, 0x17
        /*002a*/ 	.short	(.L_13 - .L_12)
.L_12:
        /*002c*/ 	.word	0x00000000
        /*0030*/ 	.short	0x0002
        /*0032*/ 	.short	0x0010
        /*0034*/ 	.byte	0x00, 0xf5, 0x21, 0x00


	//----- nvinfo : EIATTR_KPARAM_INFO
	.align		4
.L_13:
        /*0038*/ 	.byte	0x04, 0x17
        /*003a*/ 	.short	(.L_15 - .L_14)
.L_14:
        /*003c*/ 	.word	0x00000000
        /*0040*/ 	.short	0x0001
        /*0042*/ 	.short	0x0008
        /*0044*/ 	.byte	0x00, 0xf5, 0x21, 0x00


	//----- nvinfo : EIATTR_KPARAM_INFO
	.align		4
.L_15:
        /*0048*/ 	.byte	0x04, 0x17
        /*004a*/ 	.short	(.L_17 - .L_16)
.L_16:
        /*004c*/ 	.word	0x00000000
        /*0050*/ 	.short	0x0000
        /*0052*/ 	.short	0x0000
        /*0054*/ 	.byte	0x00, 0xf5, 0x21, 0x00


	//----- nvinfo : EIATTR_SPARSE_MMA_MASK
	.align		4
.L_17:
        /*0058*/ 	.byte	0x03, 0x50
        /*005a*/ 	.short	0x0000


	//----- nvinfo : EIATTR_MAXREG_COUNT
	.align		4
        /*005c*/ 	.byte	0x03, 0x1b
        /*005e*/ 	.short	0x00ff


	//----- nvinfo : EIATTR_MERCURY_ISA_VERSION
	.align		4
        /*0060*/ 	.byte	0x03, 0x5f
        /*0062*/ 	.short	0x0101


	//----- nvinfo : EIATTR_VRC_CTA_INIT_COUNT
	.align		4
        /*0064*/ 	.byte	0x02, 0x4a
	.zero		1
	.zero		1


	//----- nvinfo : EIATTR_EXIT_INSTR_OFFSETS
	.align		4
        /*0068*/ 	.byte	0x04, 0x1c
        /*006a*/ 	.short	(.L_19 - .L_18)


	//   ....[0]....
.L_18:
        /*006c*/ 	.word	0x00000440


	//   ....[1]....
        /*0070*/ 	.word	0x00000550


	//----- nvinfo : EIATTR_CRS_STACK_SIZE
	.align		4
.L_19:
        /*0074*/ 	.byte	0x04, 0x1e
        /*0076*/ 	.short	(.L_21 - .L_20)
.L_20:
        /*0078*/ 	.word	0x00000000


	//----- nvinfo : EIATTR_CBANK_PARAM_SIZE
	.align		4
.L_21:
        /*007c*/ 	.byte	0x03, 0x19
        /*007e*/ 	.short	0x0024


	//----- nvinfo : EIATTR_PARAM_CBANK
	.align		4
        /*0080*/ 	.byte	0x04, 0x0a
        /*0082*/ 	.short	(.L_23 - .L_22)
	.align		4
.L_22:
        /*0084*/ 	.word	index@(.nv.constant0._Z12cuda_computePiPKiS1_S1_j)
        /*0088*/ 	.short	0x0380
        /*008a*/ 	.short	0x0024


	//----- nvinfo : EIATTR_SW_WAR
	.align		4
.L_23:
        /*008c*/ 	.byte	0x04, 0x36
        /*008e*/ 	.short	(.L_25 - .L_24)
.L_24:
        /*0090*/ 	.word	0x00000008
.L_25:


//--------------------- .nv.callgraph             --------------------------
	.section	.nv.callgraph,"",@"SHT_CUDA_CALLGRAPH"
	.align	4
	.sectionentsize	8
	.align		4
        /*0000*/ 	.word	0x00000000
	.align		4
        /*0004*/ 	.word	0xffffffff
	.align		4
        /*0008*/ 	.word	0x00000000
	.align		4
        /*000c*/ 	.word	0xfffffffe
	.align		4
        /*0010*/ 	.word	0x00000000
	.align		4
        /*0014*/ 	.word	0xfffffffd
	.align		4
        /*0018*/ 	.word	0x00000000
	.align		4
        /*001c*/ 	.word	0xfffffffc


//--------------------- .text._Z12cuda_computePiPKiS1_S1_j --------------------------
	.section	.text._Z12cuda_computePiPKiS1_S1_j,"ax",@progbits
	.align	128
        .global         _Z12cuda_computePiPKiS1_S1_j
        .type           _Z12cuda_computePiPKiS1_S1_j,@function
        .size           _Z12cuda_computePiPKiS1_S1_j,(.L_x_4 - _Z12cuda_computePiPKiS1_S1_j)
        .other          _Z12cuda_computePiPKiS1_S1_j,@"STO_CUDA_ENTRY STV_DEFAULT"
_Z12cuda_computePiPKiS1_S1_j:
.text._Z12cuda_computePiPKiS1_S1_j:
[----:B------:R-:W-:Y:S01]  /*0000*/  LDC R1, c[0x0][0x37c] ;  /* 0x0000df00ff017b82 */ /* 0x000fe20000000800 */
[----:B------:R-:W0:Y:S01]  /*0010*/  LDCU UR4, c[0x0][0x3a0] ;  /* 0x00007400ff0477ac */ /* 0x000e220008000800 */
[----:B------:R-:W1:Y:S06]  /*0020*/  S2R R5, SR_TID.X ;  /* 0x0000000000057919 */ /* 0x000e6c0000002100 */
[----:B------:R-:W1:Y:S01]  /*0030*/  S2UR UR5, SR_CTAID.X ;  /* 0x00000000000579c3 */ /* 0x000e620000002500 */
[----:B------:R-:W2:Y:S07]  /*0040*/  LDCU.64 UR6, c[0x0][0x358] ;  /* 0x00006b00ff0677ac */ /* 0x000eae0008000a00 */
[----:B------:R-:W1:Y:S01]  /*0050*/  LDC R4, c[0x0][0x360] ;  /* 0x0000d800ff047b82 */ /* 0x000e620000000800 */
[----:B0-----:R-:W0:Y:S01]  /*0060*/  I2F.U32.RP R0, UR4 ;  /* 0x0000000400007d06 */ /* 0x001e220008209000 */
[----:B------:R-:W-:-:S06]  /*0070*/  ISETP.NE.U32.AND P2, PT, RZ, UR4, PT ;  /* 0x00000004ff007c0c */ /* 0x000fcc000bf45070 */
[----:B------:R-:W3:Y:S08]  /*0080*/  LDC.64 R14, c[0x0][0x390] ;  /* 0x0000e400ff0e7b82 */ /* 0x000ef00000000a00 */
[----:B------:R-:W4:Y:S01]  /*0090*/  LDC.64 R16, c[0x0][0x398] ;  /* 0x0000e600ff107b82 */ /* 0x000f220000000a00 */
[----:B0-----:R-:W0:Y:S02]  /*00a0*/  MUFU.RCP R0, R0 ;  /* 0x0000000000007308 */ /* 0x001e240000001000 */
[----:B0-----:R-:W-:Y:S01]  /*00b0*/  IADD3 R2, PT, PT, R0, 0xffffffe, RZ ;  /* 0x0ffffffe00027810 */ /* 0x001fe20007ffe0ff */
[----:B-1----:R-:W-:-:S05]  /*00c0*/  IMAD R0, R4, UR5, R5 ;  /* 0x0000000504007c24 */ /* 0x002fca000f8e0205 */
[----:B------:R0:W1:Y:S02]  /*00d0*/  F2I.FTZ.U32.TRUNC.NTZ R3, R2 ;  /* 0x0000000200037305 */ /* 0x000064000021f000 */
[----:B0-----:R-:W-:Y:S01]  /*00e0*/  HFMA2 R2, -RZ, RZ, 0, 0 ;  /* 0x00000000ff027431 */ /* 0x001fe200000001ff */
[----:B-1----:R-:W-:-:S05]  /*00f0*/  IADD3 R7, PT, PT, RZ, -R3, RZ ;  /* 0x80000003ff077210 */ /* 0x002fca0007ffe0ff */
[----:B------:R-:W-:-:S04]  /*0100*/  IMAD R7, R7, UR4, RZ ;  /* 0x0000000407077c24 */ /* 0x000fc8000f8e02ff */
[----:B------:R-:W-:-:S06]  /*0110*/  IMAD.HI.U32 R3, R3, R7, R2 ;  /* 0x0000000703037227 */ /* 0x000fcc00078e0002 */
[----:B------:R-:W-:-:S05]  /*0120*/  IMAD.HI.U32 R6, R3, R0, RZ ;  /* 0x0000000003067227 */ /* 0x000fca00078e00ff */
[----:B------:R-:W-:-:S05]  /*0130*/  IADD3 R3, PT, PT, -R6, RZ, RZ ;  /* 0x000000ff06037210 */ /* 0x000fca0007ffe1ff */
[----:B------:R-:W-:-:S05]  /*0140*/  IMAD R2, R3, UR4, R0 ;  /* 0x0000000403027c24 */ /* 0x000fca000f8e0200 */
[----:B------:R-:W-:-:S13]  /*0150*/  ISETP.GE.U32.AND P0, PT, R2, UR4, PT ;  /* 0x0000000402007c0c */ /* 0x000fda000bf06070 */
[----:B------:R-:W-:Y:S02]  /*0160*/  @P0 IADD3 R2, PT, PT, R2, -UR4, RZ ;  /* 0x8000000402020c10 */ /* 0x000fe4000fffe0ff */
[----:B------:R-:W-:Y:S02]  /*0170*/  @P0 IADD3 R6, PT, PT, R6, 0x1, RZ ;  /* 0x0000000106060810 */ /* 0x000fe40007ffe0ff */
[----:B------:R-:W-:Y:S02]  /*0180*/  ISETP.GE.U32.AND P1, PT, R2, UR4, PT ;  /* 0x0000000402007c0c */ /* 0x000fe4000bf26070 */
[----:B------:R-:W0:Y:S11]  /*0190*/  LDC.64 R2, c[0x0][0x388] ;  /* 0x0000e200ff027b82 */ /* 0x000e360000000a00 */
[----:B------:R-:W-:-:S02]  /*01a0*/  @P1 IADD3 R6, PT, PT, R6, 0x1, RZ ;  /* 0x0000000106061810 */ /* 0x000fc40007ffe0ff */
[----:B------:R-:W-:-:S04]  /*01b0*/  @!P2 LOP3.LUT R6, RZ, UR4, RZ, 0x33, !PT ;  /* 0x00000004ff06ac12 */ /* 0x000fc8000f8e33ff */
[C---:B------:R-:W-:Y:S01]  /*01c0*/  IADD3 R9, PT, PT, -R6.reuse, RZ, RZ ;  /* 0x000000ff06097210 */ /* 0x040fe20007ffe1ff */
[----:B---3--:R-:W-:-:S04]  /*01d0*/  IMAD.WIDE.U32 R10, R6, 0x4, R14 ;  /* 0x00000004060a7825 */ /* 0x008fc800078e000e */
[----:B------:R-:W-:Y:S02]  /*01e0*/  IMAD R9, R9, UR4, R0 ;  /* 0x0000000409097c24 */ /* 0x000fe4000f8e0200 */
[----:B----4-:R-:W-:Y:S01]  /*01f0*/  IMAD.WIDE.U32 R12, R6, 0x4, R16 ;  /* 0x00000004060c7825 */ /* 0x010fe200078e0010 */
[----:B--2---:R-:W2:Y:S03]  /*0200*/  LDG.E R10, desc[UR6][R10.64] ;  /* 0x000000060a0a7981 */ /* 0x004ea6000c1e1900 */
[C---:B------:R-:W-:Y:S02]  /*0210*/  IMAD.WIDE.U32 R14, R9.reuse, 0x4, R14 ;  /* 0x00000004090e7825 */ /* 0x040fe400078e000e */
[----:B------:R-:W3:Y:S02]  /*0220*/  LDG.E R12, desc[UR6][R12.64] ;  /* 0x000000060c0c7981 */ /* 0x000ee4000c1e1900 */
[----:B------:R-:W-:-:S02]  /*0230*/  IMAD.WIDE.U32 R16, R9, 0x4, R16 ;  /* 0x0000000409107825 */ /* 0x000fc400078e0010 */
[----:B------:R-:W4:Y:S04]  /*0240*/  LDG.E R15, desc[UR6][R14.64] ;  /* 0x000000060e0f7981 */ /* 0x000f28000c1e1900 */
[----:B------:R-:W5:Y:S01]  /*0250*/  LDG.E R17, desc[UR6][R16.64] ;  /* 0x0000000610117981 */ /* 0x000f62000c1e1900 */
[----:B--2---:R-:W-:-:S04]  /*0260*/  IMAD R5, R10, UR4, R9 ;  /* 0x000000040a057c24 */ /* 0x004fc8000f8e0209 */
[----:B0-----:R-:W-:-:S04]  /*0270*/  IMAD.WIDE.U32 R4, R5, 0x4, R2 ;  /* 0x0000000405047825 */ /* 0x001fc800078e0002 */
[----:B---3--:R-:W-:Y:S02]  /*0280*/  IMAD R9, R12, UR4, R9 ;  /* 0x000000040c097c24 */ /* 0x008fe4000f8e0209 */
[--C-:B----4-:R-:W-:Y:S01]  /*0290*/  IMAD R19, R10, UR4, R15.reuse ;  /* 0x000000040a137c24 */ /* 0x110fe2000f8e020f */
[----:B------:R-:W2:Y:S01]  /*02a0*/  LDG.E R5, desc[UR6][R4.64] ;  /* 0x0000000604057981 */ /* 0x000ea2000c1e1900 */
[----:B------:R-:W-:Y:S02]  /*02b0*/  IMAD R23, R6, UR4, R15 ;  /* 0x0000000406177c24 */ /* 0x000fe4000f8e020f */
[----:B-----5:R-:W-:Y:S02]  /*02c0*/  IMAD R21, R10, UR4, R17 ;  /* 0x000000040a157c24 */ /* 0x020fe4000f8e0211 */
[C---:B------:R-:W-:Y:S02]  /*02d0*/  IMAD R7, R12.reuse, UR4, R15 ;  /* 0x000000040c077c24 */ /* 0x040fe4000f8e020f */
[----:B------:R-:W-:-:S02]  /*02e0*/  IMAD R11, R12, UR4, R17 ;  /* 0x000000040c0b7c24 */ /* 0x000fc4000f8e0211 */
[----:B------:R-:W-:Y:S02]  /*02f0*/  IMAD R25, R6, UR4, R17 ;  /* 0x0000000406197c24 */ /* 0x000fe4000f8e0211 */
[----:B------:R-:W-:-:S04]  /*0300*/  IMAD.WIDE.U32 R12, R19, 0x4, R2 ;  /* 0x00000004130c7825 */ /* 0x000fc800078e0002 */
[--C-:B------:R-:W-:Y:S02]  /*0310*/  IMAD.WIDE.U32 R14, R21, 0x4, R2.reuse ;  /* 0x00000004150e7825 */ /* 0x100fe400078e0002 */
[----:B------:R-:W2:Y:S02]  /*0320*/  LDG.E R12, desc[UR6][R12.64] ;  /* 0x000000060c0c7981 */ /* 0x000ea4000c1e1900 */
[--C-:B------:R-:W-:Y:S02]  /*0330*/  IMAD.WIDE.U32 R16, R23, 0x4, R2.reuse ;  /* 0x0000000417107825 */ /* 0x100fe400078e0002 */
[----:B------:R-:W2:Y:S02]  /*0340*/  LDG.E R14, desc[UR6][R14.64] ;  /* 0x000000060e0e7981 */ /* 0x000ea4000c1e1900 */
[--C-:B------:R-:W-:Y:S02]  /*0350*/  IMAD.WIDE.U32 R18, R25, 0x4, R2.reuse ;  /* 0x0000000419127825 */ /* 0x100fe400078e0002 */
[----:B------:R-:W3:Y:S02]  /*0360*/  LDG.E R16, desc[UR6][R16.64] ;  /* 0x0000000610107981 */ /* 0x000ee4000c1e1900 */
[----:B------:R-:W-:-:S02]  /*0370*/  IMAD.WIDE.U32 R8, R9, 0x4, R2 ;  /* 0x0000000409087825 */ /* 0x000fc400078e0002 */
[----:B------:R-:W3:Y:S02]  /*0380*/  LDG.E R18, desc[UR6][R18.64] ;  /* 0x0000000612127981 */ /* 0x000ee4000c1e1900 */
[--C-:B------:R-:W-:Y:S02]  /*0390*/  IMAD.WIDE.U32 R6, R7, 0x4, R2.reuse ;  /* 0x0000000407067825 */ /* 0x100fe400078e0002 */
[----:B------:R-:W4:Y:S02]  /*03a0*/  LDG.E R8, desc[UR6][R8.64] ;  /* 0x0000000608087981 */ /* 0x000f24000c1e1900 */
[----:B------:R-:W-:Y:S02]  /*03b0*/  IMAD.WIDE.U32 R10, R11, 0x4, R2 ;  /* 0x000000040b0a7825 */ /* 0x000fe400078e0002 */
[----:B------:R-:W4:Y:S04]  /*03c0*/  LDG.E R6, desc[UR6][R6.64] ;  /* 0x0000000606067981 */ /* 0x000f28000c1e1900 */
[----:B------:R-:W5:Y:S01]  /*03d0*/  LDG.E R10, desc[UR6][R10.64] ;  /* 0x000000060a0a7981 */ /* 0x000f62000c1e1900 */
[----:B------:R-:W-:-:S06]  /*03e0*/  UIMAD UR4, UR4, UR4, URZ ;  /* 0x00000004040472a4 */ /* 0x000fcc000f8e02ff */
[----:B------:R-:W-:Y:S02]  /*03f0*/  ISETP.GE.U32.AND P0, PT, R0, UR4, PT ;  /* 0x0000000400007c0c */ /* 0x000fe4000bf06070 */
[----:B--2---:R-:W-:-:S04]  /*0400*/  IADD3 R5, PT, PT, R14, R5, R12 ;  /* 0x000000050e057210 */ /* 0x004fc80007ffe00c */
[----:B---3--:R-:W-:-:S04]  /*0410*/  IADD3 R5, PT, PT, R18, R5, R16 ;  /* 0x0000000512057210 */ /* 0x008fc80007ffe010 */
[----:B----4-:R-:W-:-:S04]  /*0420*/  IADD3 R5, PT, PT, R8, R5, R6 ;  /* 0x0000000508057210 */ /* 0x010fc80007ffe006 */
[----:B-----5:R-:W-:Y:S01]  /*0430*/  IADD3 R5, PT, PT, R5, R10, RZ ;  /* 0x0000000a05057210 */ /* 0x020fe20007ffe0ff */
[----:B------:R-:W-:Y:S06]  /*0440*/  @P0 EXIT ;  /* 0x000000000000094d */ /* 0x000fec0003800000 */
[----:B------:R-:W-:Y:S01]  /*0450*/  ISETP.NE.AND P0, PT, R5, 0x3, PT ;  /* 0x000000030500780c */ /* 0x000fe20003f05270 */
[----:B------:R-:W-:Y:S01]  /*0460*/  BSSY.RECONVERGENT B0, `(.L_x_0) ;  /* 0x000000b000007945 */ /* 0x000fe20003800200 */
[----:B------:R-:W-:-:S11]  /*0470*/  MOV R7, 0x1 ;  /* 0x0000000100077802 */ /* 0x000fd60000000f00 */
[----:B------:R-:W-:Y:S05]  /*0480*/  @!P0 BRA `(.L_x_1) ;  /* 0x0000000000208947 */ /* 0x000fea0003800000 */
[----:B------:R-:W-:-:S13]  /*0490*/  ISETP.NE.AND P0, PT, R5, 0x2, PT ;  /* 0x000000020500780c */ /* 0x000fda0003f05270 */
[----:B------:R-:W-:Y:S05]  /*04a0*/  @P0 BRA `(.L_x_2) ;  /* 0x0000000000140947 */ /* 0x000fea0003800000 */
[----:B------:R-:W-:-:S06]  /*04b0*/  IMAD.WIDE.U32 R2, R0, 0x4, R2 ;  /* 0x0000000400027825 */ /* 0x000fcc00078e0002 */
[----:B------:R-:W2:Y:S02]  /*04c0*/  LDG.E R2, desc[UR6][R2.64] ;  /* 0x0000000602027981 */ /* 0x000ea4000c1e1900 */
[----:B--2---:R-:W-:-:S04]  /*04d0*/  ISETP.NE.AND P0, PT, R2, RZ, PT ;  /* 0x000000ff0200720c */ /* 0x004fc80003f05270 */
[----:B------:R-:W-:Y:S01]  /*04e0*/  SEL R7, RZ, 0x1, !P0 ;  /* 0x00000001ff077807 */ /* 0x000fe20004000000 */
[----:B------:R-:W-:Y:S08]  /*04f0*/  BRA `(.L_x_1) ;  /* 0x0000000000047947 */ /* 0x000ff00003800000 */
.L_x_2:
[----:B------:R-:W-:-:S07]  /*0500*/  MOV R7, RZ ;  /* 0x000000ff00077202 */ /* 0x000fce0000000f00 */
.L_x_1:
[----:B------:R-:W-:Y:S05]  /*0510*/  BSYNC.RECONVERGENT B0 ;  /* 0x0000000000007941 */ /* 0x000fea0003800200 */
.L_x_0:
[----:B------:R-:W0:Y:S02]  /*0520*/  LDC.64 R2, c[0x0][0x380] ;  /* 0x0000e000ff027b82 */ /* 0x000e240000000a00 */
[----:B0-----:R-:W-:-:S05]  /*0530*/  IMAD.WIDE.U32 R2, R0, 0x4, R2 ;  /* 0x0000000400027825 */ /* 0x001fca00078e0002 */
[----:B------:R-:W-:Y:S01]  /*0540*/  STG.E desc[UR6][R2.64], R7 ;  /* 0x0000000702007986 */ /* 0x000fe2000c101906 */
[----:B------:R-:W-:Y:S05]  /*0550*/  EXIT ;  /* 0x000000000000794d */ /* 0x000fea0003800000 */
.L_x_3:
[----:B------:R-:W-:-:S00]  /*0560*/  BRA `(.L_x_3) ;  /* 0xfffffffc00fc7947 */ /* 0x000fc0000383ffff */
[----:B------:R-:W-:-:S00]  /*0570*/  NOP ;  /* 0x0000000000007918 */ /* 0x000fc00000000000 */
        /* <DEDUP_REMOVED lines=8> */
.L_x_4:


//--------------------- .nv.shared.reserved.0     --------------------------
	.section	.nv.shared.reserved.0,"aw",@nobits
	.weak		__nv_reservedSMEM_offset_0_alias
	.size		__nv_reservedSMEM_offset_0_alias, 0, 64
	.other		__nv_reservedSMEM_offset_0_alias,@"STO_CUDA_RESERVED_SHARED STV_DEFAULT"
__nv_reservedSMEM_offset_0_alias:
	.zero		0
	.zero		64


//--------------------- .nv.constant0._Z12cuda_computePiPKiS1_S1_j --------------------------
	.section	.nv.constant0._Z12cuda_computePiPKiS1_S1_j,"a",@progbits
	.sectionflags	@""
	.align	4
.nv.constant0._Z12cuda_computePiPKiS1_S1_j:
	.zero		932


//--------------------- SYMBOLS --------------------------

	.type		.nv.reservedSmem.offset0,@object
	.size		.nv.reservedSmem.offset0,0x4
